//
// Generated by NVIDIA NVVM Compiler
//
// Compiler Build ID: CL-36424714
// Cuda compilation tools, release 13.0, V13.0.88
// Based on NVVM 20.0.0
//

.version 9.0
.target sm_100
.address_size 64

	// .globl	shift

.visible .entry shift(
	.param .u64 .ptr .align 1 shift_param_0,
	.param .u32 shift_param_1,
	.param .u32 shift_param_2,
	.param .u32 shift_param_3,
	.param .u32 shift_param_4
)
{
	.reg .pred 	%p<5>;
	.reg .b32 	%r<37>;
	.reg .b32 	%f<17>;
	.reg .b64 	%rd<19>;

	ld.param.u64 	%rd2, [shift_param_0];
	ld.param.u32 	%r7, [shift_param_1];
	ld.param.u32 	%r5, [shift_param_2];
	ld.param.u32 	%r6, [shift_param_3];
	cvta.to.global.u64 	%rd1, %rd2;
	mov.u32 	%r8, %ntid.x;
	mov.u32 	%r9, %ctaid.x;
	mov.u32 	%r10, %tid.x;
	mad.lo.s32 	%r1, %r8, %r9, %r10;
	shr.u32 	%r11, %r7, 31;
	add.s32 	%r12, %r7, %r11;
	shr.s32 	%r2, %r12, 1;
	shr.u32 	%r13, %r5, 31;
	add.s32 	%r14, %r5, %r13;
	shr.s32 	%r3, %r14, 1;
	shr.u32 	%r15, %r6, 31;
	add.s32 	%r16, %r6, %r15;
	shr.s32 	%r4, %r16, 1;
	div.s32 	%r17, %r1, %r5;
	div.s32 	%r18, %r17, %r6;
	setp.ge.s32 	%p1, %r18, %r2;
	@%p1 bra 	$L__BB0_8;
	div.s32 	%r19, %r1, %r6;
	rem.s32 	%r20, %r19, %r5;
	setp.ge.s32 	%p2, %r20, %r3;
	@%p2 bra 	$L__BB0_5;
	rem.s32 	%r30, %r1, %r6;
	setp.ge.s32 	%p4, %r30, %r4;
	@%p4 bra 	$L__BB0_4;
	mul.wide.s32 	%rd15, %r1, 8;
	add.s64 	%rd16, %rd1, %rd15;
	ld.global.v2.f32 	{%f13, %f14}, [%rd16];
	mad.lo.s32 	%r34, %r2, %r5, %r3;
	add.s32 	%r35, %r4, %r1;
	mad.lo.s32 	%r36, %r34, %r6, %r35;
	mul.wide.s32 	%rd17, %r36, 8;
	add.s64 	%rd18, %rd1, %rd17;
	ld.global.v2.f32 	{%f15, %f16}, [%rd18];
	st.global.v2.f32 	[%rd16], {%f15, %f16};
	st.global.v2.f32 	[%rd18], {%f13, %f14};
	bra.uni 	$L__BB0_8;
$L__BB0_4:
	mul.wide.s32 	%rd11, %r1, 8;
	add.s64 	%rd12, %rd1, %rd11;
	ld.global.v2.f32 	{%f9, %f10}, [%rd12];
	mad.lo.s32 	%r31, %r2, %r5, %r3;
	sub.s32 	%r32, %r1, %r4;
	mad.lo.s32 	%r33, %r31, %r6, %r32;
	mul.wide.s32 	%rd13, %r33, 8;
	add.s64 	%rd14, %rd1, %rd13;
	ld.global.v2.f32 	{%f11, %f12}, [%rd14];
	st.global.v2.f32 	[%rd12], {%f11, %f12};
	st.global.v2.f32 	[%rd14], {%f9, %f10};
	bra.uni 	$L__BB0_8;
$L__BB0_5:
	rem.s32 	%r21, %r1, %r6;
	setp.ge.s32 	%p3, %r21, %r4;
	@%p3 bra 	$L__BB0_7;
	mul.wide.s32 	%rd7, %r1, 8;
	add.s64 	%rd8, %rd1, %rd7;
	ld.global.v2.f32 	{%f5, %f6}, [%rd8];
	mul.lo.s32 	%r26, %r2, %r5;
	sub.s32 	%r27, %r26, %r3;
	add.s32 	%r28, %r4, %r1;
	mad.lo.s32 	%r29, %r27, %r6, %r28;
	mul.wide.s32 	%rd9, %r29, 8;
	add.s64 	%rd10, %rd1, %rd9;
	ld.global.v2.f32 	{%f7, %f8}, [%rd10];
	st.global.v2.f32 	[%rd8], {%f7, %f8};
	st.global.v2.f32 	[%rd10], {%f5, %f6};
	bra.uni 	$L__BB0_8;
$L__BB0_7:
	mul.wide.s32 	%rd3, %r1, 8;
	add.s64 	%rd4, %rd1, %rd3;
	ld.global.v2.f32 	{%f1, %f2}, [%rd4];
	mul.lo.s32 	%r22, %r2, %r5;
	sub.s32 	%r23, %r22, %r3;
	sub.s32 	%r24, %r1, %r4;
	mad.lo.s32 	%r25, %r23, %r6, %r24;
	mul.wide.s32 	%rd5, %r25, 8;
	add.s64 	%rd6, %rd1, %rd5;
	ld.global.v2.f32 	{%f3, %f4}, [%rd6];
	st.global.v2.f32 	[%rd4], {%f3, %f4};
	st.global.v2.f32 	[%rd6], {%f1, %f2};
$L__BB0_8:
	ret;

}


// ===== COMPILED SASS (sm_100) =====

	.target	sm_100

	.elftype	@"ET_EXEC"


//--------------------- .note.nv.tkinfo           --------------------------
	.section	.note.nv.tkinfo,"",@"SHT_NOTE"
	.sectionflags	@"SHF_NOTE_NV_TKINFO"
	.tkinfo
        /*0018*/ 	.word	0x00000002
        /*0030*/ 	.string	""
        /*0030*/ 	.string	"ptxas"
        /*0030*/ 	.string	"Cuda compilation tools, release 13.0, V13.0.88"
        /*0030*/ 	.string	"Build cuda_13.0.r13.0/compiler.36424714_0"
        /*0030*/ 	.string	"-arch sm_100 -m 64 "



//--------------------- .note.nv.cuinfo           --------------------------
	.section	.note.nv.cuinfo,"",@"SHT_NOTE"
	.sectionflags	@"SHF_NOTE_NV_CUINFO"
        /*0018*/ 	.short	0x0002
        /*001a*/ 	.short	0x0064
        /*001c*/ 	.short	0x0082
	.zero		2


//--------------------- .nv.info                  --------------------------
	.section	.nv.info,"",@"SHT_CUDA_INFO"
	.align	4


	//----- nvinfo : EIATTR_REGCOUNT
	.align		4
        /*0000*/ 	.byte	0x04, 0x2f
        /*0002*/ 	.short	(.L_1 - .L_0)
	.align		4
.L_0:
        /*0004*/ 	.word	index@(shift)
        /*0008*/ 	.word	0x00000011


	//----- nvinfo : EIATTR_FRAME_SIZE
	.align		4
.L_1:
        /*000c*/ 	.byte	0x04, 0x11
        /*000e*/ 	.short	(.L_3 - .L_2)
	.align		4
.L_2:
        /*0010*/ 	.word	index@(shift)
        /*0014*/ 	.word	0x00000000


	//----- nvinfo : EIATTR_MIN_STACK_SIZE
	.align		4
.L_3:
        /*0018*/ 	.byte	0x04, 0x12
        /*001a*/ 	.short	(.L_5 - .L_4)
	.align		4
.L_4:
        /*001c*/ 	.word	index@(shift)
        /*0020*/ 	.word	0x00000000
.L_5:


//--------------------- .nv.compat                --------------------------
	.section	.nv.compat,"",@"SHT_CUDA_COMPAT_INFO"
	.align	4
        /*0000*/ 	.byte	0x02, 0x09, 0x00, 0x00, 0x02, 0x02, 0x01, 0x00, 0x02, 0x05, 0x05, 0x00, 0x03, 0x07, 0x01, 0x01
        /*0010*/ 	.byte	0x02, 0x03, 0x00, 0x00, 0x02, 0x06, 0x01, 0x00, 0x04, 0x0b, 0x08, 0x00, 0x09, 0x00, 0x00, 0x00
        /*0020*/ 	.byte	0x00, 0x00, 0x00, 0x00


//--------------------- .nv.info.shift            --------------------------
	.section	.nv.info.shift,"",@"SHT_CUDA_INFO"
	.sectionflags	@""
	.align	4


	//----- nvinfo : EIATTR_CUDA_API_VERSION
	.align		4
        /*0000*/ 	.byte	0x04, 0x37
        /*0002*/ 	.short	(.L_7 - .L_6)
.L_6:
        /*0004*/ 	.word	0x00000082


	//----- nvinfo : EIATTR_KPARAM_INFO
	.align		4
.L_7:
        /*0008*/ 	.byte	0x04, 0x17
        /*000a*/ 	.short	(.L_9 - .L_8)
.L_8:
        /*000c*/ 	.word	0x00000000
        /*0010*/ 	.short	0x0004
        /*0012*/ 	.short	0x0014
        /*0014*/ 	.byte	0x00, 0xf0, 0x11, 0x00


	//----- nvinfo : EIATTR_KPARAM_INFO
	.align		4
.L_9:
        /*0018*/ 	.byte	0x04, 0x17
        /*001a*/ 	.short	(.L_11 - .L_10)
.L_10:
        /*001c*/ 	.word	0x00000000
        /*0020*/ 	.short	0x0003
        /*0022*/ 	.short	0x0010
        /*0024*/ 	.byte	0x00, 0xf0, 0x11, 0x00


	//----- nvinfo : EIATTR_KPARAM_INFO
	.align		4
.L_11:
        /*0028*/ 	.byte	0x04, 0x17
        /*002a*/ 	.short	(.L_13 - .L_12)
.L_12:
        /*002c*/ 	.word	0x00000000
        /*0030*/ 	.short	0x0002
        /*0032*/ 	.short	0x000c
        /*0034*/ 	.byte	0x00, 0xf0, 0x11, 0x00


	//----- nvinfo : EIATTR_KPARAM_INFO
	.align		4
.L_13:
        /*0038*/ 	.byte	0x04, 0x17
        /*003a*/ 	.short	(.L_15 - .L_14)
.L_14:
        /*003c*/ 	.word	0x00000000
        /*0040*/ 	.short	0x0001
        /*0042*/ 	.short	0x0008
        /*0044*/ 	.byte	0x00, 0xf0, 0x11, 0x00


	//----- nvinfo : EIATTR_KPARAM_INFO
	.align		4
.L_15:
        /*0048*/ 	.byte	0x04, 0x17
        /*004a*/ 	.short	(.L_17 - .L_16)
.L_16:
        /*004c*/ 	.word	0x00000000
        /*0050*/ 	.short	0x0000
        /*0052*/ 	.short	0x0000
        /*0054*/ 	.byte	0x00, 0xf5, 0x21, 0x00


	//----- nvinfo : EIATTR_SPARSE_MMA_MASK
	.align		4
.L_17:
        /*0058*/ 	.byte	0x03, 0x50
        /*005a*/ 	.short	0x0000


	//----- nvinfo : EIATTR_MAXREG_COUNT
	.align		4
        /*005c*/ 	.byte	0x03, 0x1b
        /*005e*/ 	.short	0x00ff


	//----- nvinfo : EIATTR_MERCURY_ISA_VERSION
	.align		4
        /*0060*/ 	.byte	0x03, 0x5f
        /*0062*/ 	.short	0x0101


	//----- nvinfo : EIATTR_VRC_CTA_INIT_COUNT
	.align		4
        /*0064*/ 	.byte	0x02, 0x4a
	.zero		1
	.zero		1


	//----- nvinfo : EIATTR_EXIT_INSTR_OFFSETS
	.align		4
        /*0068*/ 	.byte	0x04, 0x1c
        /*006a*/ 	.short	(.L_19 - .L_18)


	//   ....[0]....
.L_18:
        /*006c*/ 	.word	0x000003e0


	//   ....[1]....
        /*0070*/ 	.word	0x00000700


	//   ....[2]....
        /*0074*/ 	.word	0x000007b0


	//   ....[3]....
        /*0078*/ 	.word	0x000008e0


	//   ....[4]....
        /*007c*/ 	.word	0x00000990


	//----- nvinfo : EIATTR_CRS_STACK_SIZE
	.align		4
.L_19:
        /*0080*/ 	.byte	0x04, 0x1e
        /*0082*/ 	.short	(.L_21 - .L_20)
.L_20:
        /*0084*/ 	.word	0x00000000


	//----- nvinfo : EIATTR_CBANK_PARAM_SIZE
	.align		4
.L_21:
        /*0088*/ 	.byte	0x03, 0x19
        /*008a*/ 	.short	0x0018


	//----- nvinfo : EIATTR_PARAM_CBANK
	.align		4
        /*008c*/ 	.byte	0x04, 0x0a
        /*008e*/ 	.short	(.L_23 - .L_22)
	.align		4
.L_22:
        /*0090*/ 	.word	index@(.nv.constant0.shift)
        /*0094*/ 	.short	0x0380
        /*0096*/ 	.short	0x0018


	//----- nvinfo : EIATTR_SW_WAR
	.align		4
.L_23:
        /*0098*/ 	.byte	0x04, 0x36
        /*009a*/ 	.short	(.L_25 - .L_24)
.L_24:
        /*009c*/ 	.word	0x00000008
.L_25:


//--------------------- .nv.callgraph             --------------------------
	.section	.nv.callgraph,"",@"SHT_CUDA_CALLGRAPH"
	.align	4
	.sectionentsize	8
	.align		4
        /*0000*/ 	.word	0x00000000
	.align		4
        /*0004*/ 	.word	0xffffffff
	.align		4
        /*0008*/ 	.word	0x00000000
	.align		4
        /*000c*/ 	.word	0xfffffffe
	.align		4
        /*0010*/ 	.word	0x00000000
	.align		4
        /*0014*/ 	.word	0xfffffffd
	.align		4
        /*0018*/ 	.word	0x00000000
	.align		4
        /*001c*/ 	.word	0xfffffffc


//--------------------- .text.shift               --------------------------
	.section	.text.shift,"ax",@progbits
	.align	128
        .global         shift
        .type           shift,@function
        .size           shift,(.L_x_4 - shift)
        .other          shift,@"STO_CUDA_ENTRY STV_DEFAULT"
shift:
.text.shift:
[----:B------:R-:W-:Y:S08]  /*0000*/  LDC R1, c[0x0][0x37c] ;  /* 0x0000df00ff017b82 */ /* 0x000ff00000000800 */
[----:B------:R-:W0:Y:S01]  /*0010*/  LDC R3, c[0x0][0x38c] ;  /* 0x0000e300ff037b82 */ /* 0x000e220000000800 */
[----:B------:R-:W1:Y:S01]  /*0020*/  S2R R0, SR_CTAID.X ;  /* 0x0000000000007919 */ /* 0x000e620000002500 */
[----:B------:R-:W1:Y:S01]  /*0030*/  LDCU UR4, c[0x0][0x360] ;  /* 0x00006c00ff0477ac */ /* 0x000e620008000800 */
[----:B------:R-:W-:Y:S01]  /*0040*/  IMAD.MOV.U32 R6, RZ, RZ, RZ ;  /* 0x000000ffff067224 */ /* 0x000fe200078e00ff */
[----:B------:R-:W1:Y:S04]  /*0050*/  S2R R9, SR_TID.X ;  /* 0x0000000000097919 */ /* 0x000e680000002100 */
[----:B------:R-:W2:Y:S01]  /*0060*/  LDC R5, c[0x0][0x390] ;  /* 0x0000e400ff057b82 */ /* 0x000ea20000000800 */
[----:B0-----:R-:W-:-:S04]  /*0070*/  IABS R2, R3 ;  /* 0x0000000300027213 */ /* 0x001fc80000000000 */
[----:B------:R-:W0:Y:S01]  /*0080*/  I2F.RP R4, R2 ;  /* 0x0000000200047306 */ /* 0x000e220000209400 */
[----:B-1----:R-:W-:-:S05]  /*0090*/  IMAD R0, R0, UR4, R9 ;  /* 0x0000000400007c24 */ /* 0x002fca000f8e0209 */
[----:B------:R-:W-:Y:S02]  /*00a0*/  IABS R8, R0 ;  /* 0x0000000000087213 */ /* 0x000fe40000000000 */
[----:B0-----:R-:W0:Y:S02]  /*00b0*/  MUFU.RCP R4, R4 ;  /* 0x0000000400047308 */ /* 0x001e240000001000 */
[----:B0-----:R-:W-:Y:S01]  /*00c0*/  VIADD R7, R4, 0xffffffe ;  /* 0x0ffffffe04077836 */ /* 0x001fe20000000000 */
[----:B--2---:R-:W-:-:S05]  /*00d0*/  IABS R4, R5 ;  /* 0x0000000500047213 */ /* 0x004fca0000000000 */
[----:B------:R-:W0:Y:S08]  /*00e0*/  I2F.RP R12, R4 ;  /* 0x00000004000c7306 */ /* 0x000e300000209400 */
[----:B------:R-:W1:Y:S08]  /*00f0*/  F2I.FTZ.U32.TRUNC.NTZ R7, R7 ;  /* 0x0000000700077305 */ /* 0x000e70000021f000 */
[----:B0-----:R-:W0:Y:S01]  /*0100*/  MUFU.RCP R12, R12 ;  /* 0x0000000c000c7308 */ /* 0x001e220000001000 */
[----:B-1----:R-:W-:-:S04]  /*0110*/  IMAD.MOV R11, RZ, RZ, -R7 ;  /* 0x000000ffff0b7224 */ /* 0x002fc800078e0a07 */
[----:B------:R-:W-:-:S04]  /*0120*/  IMAD R9, R11, R2, RZ ;  /* 0x000000020b097224 */ /* 0x000fc800078e02ff */
[----:B------:R-:W-:Y:S01]  /*0130*/  IMAD.HI.U32 R6, R7, R9, R6 ;  /* 0x0000000907067227 */ /* 0x000fe200078e0006 */
[----:B------:R-:W-:Y:S02]  /*0140*/  MOV R7, R8 ;  /* 0x0000000800077202 */ /* 0x000fe40000000f00 */
[----:B0-----:R-:W-:-:S03]  /*0150*/  IADD3 R10, PT, PT, R12, 0xffffffe, RZ ;  /* 0x0ffffffe0c0a7810 */ /* 0x001fc60007ffe0ff */
[----:B------:R-:W-:Y:S01]  /*0160*/  IMAD.HI.U32 R8, R6, R7, RZ ;  /* 0x0000000706087227 */ /* 0x000fe200078e00ff */
[----:B------:R0:W1:Y:S03]  /*0170*/  F2I.FTZ.U32.TRUNC.NTZ R11, R10 ;  /* 0x0000000a000b7305 */ /* 0x000066000021f000 */
[----:B------:R-:W-:-:S04]  /*0180*/  IMAD.MOV R9, RZ, RZ, -R8 ;  /* 0x000000ffff097224 */ /* 0x000fc800078e0a08 */
[----:B------:R-:W-:Y:S02]  /*0190*/  IMAD R9, R2, R9, R7 ;  /* 0x0000000902097224 */ /* 0x000fe400078e0207 */
[----:B0-----:R-:W-:-:S03]  /*01a0*/  IMAD.MOV.U32 R10, RZ, RZ, RZ ;  /* 0x000000ffff0a7224 */ /* 0x001fc600078e00ff */
[----:B------:R-:W-:Y:S02]  /*01b0*/  ISETP.GT.U32.AND P1, PT, R2, R9, PT ;  /* 0x000000090200720c */ /* 0x000fe40003f24070 */
[----:B-1----:R-:W-:-:S05]  /*01c0*/  IADD3 R13, PT, PT, RZ, -R11, RZ ;  /* 0x8000000bff0d7210 */ /* 0x002fca0007ffe0ff */
[----:B------:R-:W-:-:S04]  /*01d0*/  IMAD R13, R13, R4, RZ ;  /* 0x000000040d0d7224 */ /* 0x000fc800078e02ff */
[----:B------:R-:W-:-:S04]  /*01e0*/  IMAD.HI.U32 R12, R11, R13, R10 ;  /* 0x0000000d0b0c7227 */ /* 0x000fc800078e000a */
[----:B------:R-:W-:Y:S02]  /*01f0*/  @!P1 IMAD.IADD R9, R9, 0x1, -R2 ;  /* 0x0000000109099824 */ /* 0x000fe400078e0a02 */
[----:B------:R-:W-:-:S03]  /*0200*/  @!P1 VIADD R8, R8, 0x1 ;  /* 0x0000000108089836 */ /* 0x000fc60000000000 */
[----:B------:R-:W-:Y:S02]  /*0210*/  ISETP.GE.U32.AND P0, PT, R9, R2, PT ;  /* 0x000000020900720c */ /* 0x000fe40003f06070 */
[----:B------:R-:W-:-:S04]  /*0220*/  LOP3.LUT R9, R0, R3, RZ, 0x3c, !PT ;  /* 0x0000000300097212 */ /* 0x000fc800078e3cff */
[----:B------:R-:W-:Y:S02]  /*0230*/  ISETP.GE.AND P2, PT, R9, RZ, PT ;  /* 0x000000ff0900720c */ /* 0x000fe40003f46270 */
[----:B------:R-:W-:-:S05]  /*0240*/  LOP3.LUT R9, RZ, R3, RZ, 0x33, !PT ;  /* 0x00000003ff097212 */ /* 0x000fca00078e33ff */
[----:B------:R-:W-:Y:S01]  /*0250*/  @P0 VIADD R8, R8, 0x1 ;  /* 0x0000000108080836 */ /* 0x000fe20000000000 */
[----:B------:R-:W-:-:S05]  /*0260*/  ISETP.NE.AND P0, PT, R3, RZ, PT ;  /* 0x000000ff0300720c */ /* 0x000fca0003f05270 */
[----:B------:R-:W-:-:S05]  /*0270*/  @!P2 IMAD.MOV R8, RZ, RZ, -R8 ;  /* 0x000000ffff08a224 */ /* 0x000fca00078e0a08 */
[----:B------:R-:W-:-:S04]  /*0280*/  SEL R8, R9, R8, !P0 ;  /* 0x0000000809087207 */ /* 0x000fc80004000000 */
[----:B------:R-:W-:Y:S02]  /*0290*/  IABS R14, R8 ;  /* 0x00000008000e7213 */ /* 0x000fe40000000000 */
[----:B------:R-:W-:Y:S02]  /*02a0*/  LOP3.LUT R8, R8, R5, RZ, 0x3c, !PT ;  /* 0x0000000508087212 */ /* 0x000fe400078e3cff */
[----:B------:R-:W-:Y:S02]  /*02b0*/  MOV R11, R14 ;  /* 0x0000000e000b7202 */ /* 0x000fe40000000f00 */
[----:B------:R-:W-:-:S03]  /*02c0*/  ISETP.GE.AND P3, PT, R8, RZ, PT ;  /* 0x000000ff0800720c */ /* 0x000fc60003f66270 */
[----:B------:R-:W-:-:S04]  /*02d0*/  IMAD.HI.U32 R10, R12, R11, RZ ;  /* 0x0000000b0c0a7227 */ /* 0x000fc800078e00ff */
[----:B------:R-:W-:-:S04]  /*02e0*/  IMAD.MOV R13, RZ, RZ, -R10 ;  /* 0x000000ffff0d7224 */ /* 0x000fc800078e0a0a */
[C---:B------:R-:W-:Y:S02]  /*02f0*/  IMAD R11, R4.reuse, R13, R11 ;  /* 0x0000000d040b7224 */ /* 0x040fe400078e020b */
[----:B------:R-:W0:Y:S03]  /*0300*/  LDC R13, c[0x0][0x388] ;  /* 0x0000e200ff0d7b82 */ /* 0x000e260000000800 */
[----:B------:R-:W-:-:S13]  /*0310*/  ISETP.GT.U32.AND P2, PT, R4, R11, PT ;  /* 0x0000000b0400720c */ /* 0x000fda0003f44070 */
[----:B------:R-:W-:Y:S01]  /*0320*/  @!P2 IMAD.IADD R11, R11, 0x1, -R4 ;  /* 0x000000010b0ba824 */ /* 0x000fe200078e0a04 */
[----:B------:R-:W-:-:S04]  /*0330*/  @!P2 IADD3 R10, PT, PT, R10, 0x1, RZ ;  /* 0x000000010a0aa810 */ /* 0x000fc80007ffe0ff */
[----:B------:R-:W-:Y:S02]  /*0340*/  ISETP.GE.U32.AND P1, PT, R11, R4, PT ;  /* 0x000000040b00720c */ /* 0x000fe40003f26070 */
[----:B0-----:R-:W-:-:S04]  /*0350*/  LEA.HI R8, R13, R13, RZ, 0x1 ;  /* 0x0000000d0d087211 */ /* 0x001fc800078f08ff */
[----:B------:R-:W-:-:S07]  /*0360*/  SHF.R.S32.HI R8, RZ, 0x1, R8 ;  /* 0x00000001ff087819 */ /* 0x000fce0000011408 */
[----:B------:R-:W-:Y:S01]  /*0370*/  @P1 VIADD R10, R10, 0x1 ;  /* 0x000000010a0a1836 */ /* 0x000fe20000000000 */
[----:B------:R-:W-:-:S03]  /*0380*/  ISETP.NE.AND P1, PT, R5, RZ, PT ;  /* 0x000000ff0500720c */ /* 0x000fc60003f25270 */
[----:B------:R-:W-:Y:S01]  /*0390*/  IMAD.MOV.U32 R11, RZ, RZ, R10 ;  /* 0x000000ffff0b7224 */ /* 0x000fe200078e000a */
[----:B------:R-:W-:-:S04]  /*03a0*/  LOP3.LUT R10, RZ, R5, RZ, 0x33, !PT ;  /* 0x00000005ff0a7212 */ /* 0x000fc800078e33ff */
[----:B------:R-:W-:-:S04]  /*03b0*/  @!P3 IADD3 R11, PT, PT, -R11, RZ, RZ ;  /* 0x000000ff0b0bb210 */ /* 0x000fc80007ffe1ff */
[----:B------:R-:W-:-:S04]  /*03c0*/  SEL R11, R10, R11, !P1 ;  /* 0x0000000b0a0b7207 */ /* 0x000fc80004800000 */
[----:B------:R-:W-:-:S13]  /*03d0*/  ISETP.GE.AND P2, PT, R11, R8, PT ;  /* 0x000000080b00720c */ /* 0x000fda0003f46270 */
[----:B------:R-:W-:Y:S05]  /*03e0*/  @P2 EXIT ;  /* 0x000000000000294d */ /* 0x000fea0003800000 */
[----:B------:R-:W-:Y:S01]  /*03f0*/  IMAD.HI.U32 R12, R12, R7, RZ ;  /* 0x000000070c0c7227 */ /* 0x000fe200078e00ff */
[----:B------:R-:W-:Y:S01]  /*0400*/  LOP3.LUT R13, R0, R5, RZ, 0x3c, !PT ;  /* 0x00000005000d7212 */ /* 0x000fe200078e3cff */
[----:B------:R-:W0:Y:S02]  /*0410*/  LDCU.64 UR4, c[0x0][0x358] ;  /* 0x00006b00ff0477ac */ /* 0x000e240008000a00 */
[----:B------:R-:W-:Y:S01]  /*0420*/  IMAD.MOV R14, RZ, RZ, -R12 ;  /* 0x000000ffff0e7224 */ /* 0x000fe200078e0a0c */
[----:B------:R-:W-:-:S03]  /*0430*/  ISETP.GE.AND P4, PT, R13, RZ, PT ;  /* 0x000000ff0d00720c */ /* 0x000fc60003f86270 */
[----:B------:R-:W-:-:S05]  /*0440*/  IMAD R11, R4, R14, R7 ;  /* 0x0000000e040b7224 */ /* 0x000fca00078e0207 */
[----:B------:R-:W-:-:S13]  /*0450*/  ISETP.GT.U32.AND P2, PT, R4, R11, PT ;  /* 0x0000000b0400720c */ /* 0x000fda0003f44070 */
[----:B------:R-:W-:Y:S01]  /*0460*/  @!P2 IMAD.IADD R11, R11, 0x1, -R4 ;  /* 0x000000010b0ba824 */ /* 0x000fe200078e0a04 */
[----:B------:R-:W-:-:S04]  /*0470*/  @!P2 IADD3 R12, PT, PT, R12, 0x1, RZ ;  /* 0x000000010c0ca810 */ /* 0x000fc80007ffe0ff */
[----:B------:R-:W-:-:S13]  /*0480*/  ISETP.GE.U32.AND P3, PT, R11, R4, PT ;  /* 0x000000040b00720c */ /* 0x000fda0003f66070 */
[----:B------:R-:W-:-:S04]  /*0490*/  @P3 VIADD R12, R12, 0x1 ;  /* 0x000000010c0c3836 */ /* 0x000fc80000000000 */
[----:B------:R-:W-:-:S05]  /*04a0*/  @!P4 IMAD.MOV R12, RZ, RZ, -R12 ;  /* 0x000000ffff0cc224 */ /* 0x000fca00078e0a0c */
[----:B------:R-:W-:-:S04]  /*04b0*/  SEL R12, R10, R12, !P1 ;  /* 0x0000000c0a0c7207 */ /* 0x000fc80004800000 */
[----:B------:R-:W-:Y:S02]  /*04c0*/  IABS R13, R12 ;  /* 0x0000000c000d7213 */ /* 0x000fe40000000000 */
[----:B------:R-:W-:-:S03]  /*04d0*/  ISETP.GE.AND P4, PT, R12, RZ, PT ;  /* 0x000000ff0c00720c */ /* 0x000fc60003f86270 */
[----:B------:R-:W-:-:S05]  /*04e0*/  IMAD.HI.U32 R6, R6, R13, RZ ;  /* 0x0000000d06067227 */ /* 0x000fca00078e00ff */
[----:B------:R-:W-:-:S05]  /*04f0*/  IADD3 R6, PT, PT, -R6, RZ, RZ ;  /* 0x000000ff06067210 */ /* 0x000fca0007ffe1ff */
[----:B------:R-:W-:Y:S01]  /*0500*/  IMAD R13, R2, R6, R13 ;  /* 0x00000006020d7224 */ /* 0x000fe200078e020d */
[----:B------:R-:W-:-:S04]  /*0510*/  LEA.HI R6, R5, R5, RZ, 0x1 ;  /* 0x0000000505067211 */ /* 0x000fc800078f08ff */
[----:B------:R-:W-:-:S13]  /*0520*/  ISETP.GT.U32.AND P3, PT, R2, R13, PT ;  /* 0x0000000d0200720c */ /* 0x000fda0003f64070 */
[----:B------:R-:W-:-:S05]  /*0530*/  @!P3 IMAD.IADD R13, R13, 0x1, -R2 ;  /* 0x000000010d0db824 */ /* 0x000fca00078e0a02 */
[----:B------:R-:W-:-:S13]  /*0540*/  ISETP.GT.U32.AND P3, PT, R2, R13, PT ;  /* 0x0000000d0200720c */ /* 0x000fda0003f64070 */
[----:B------:R-:W-:Y:S01]  /*0550*/  @!P3 IMAD.IADD R13, R13, 0x1, -R2 ;  /* 0x000000010d0db824 */ /* 0x000fe200078e0a02 */
[----:B------:R-:W-:-:S04]  /*0560*/  LEA.HI R2, R3, R3, RZ, 0x1 ;  /* 0x0000000303027211 */ /* 0x000fc800078f08ff */
[----:B------:R-:W-:Y:S02]  /*0570*/  @!P4 IADD3 R13, PT, PT, -R13, RZ, RZ ;  /* 0x000000ff0d0dc210 */ /* 0x000fe40007ffe1ff */
[----:B------:R-:W-:Y:S02]  /*0580*/  SHF.R.S32.HI R2, RZ, 0x1, R2 ;  /* 0x00000001ff027819 */ /* 0x000fe40000011402 */
[----:B------:R-:W-:-:S04]  /*0590*/  SEL R9, R9, R13, !P0 ;  /* 0x0000000d09097207 */ /* 0x000fc80004000000 */
[----:B------:R-:W-:Y:S02]  /*05a0*/  ISETP.GE.AND P0, PT, R9, R2, PT ;  /* 0x000000020900720c */ /* 0x000fe40003f06270 */
[----:B------:R-:W-:-:S11]  /*05b0*/  SHF.R.S32.HI R9, RZ, 0x1, R6 ;  /* 0x00000001ff097819 */ /* 0x000fd60000011406 */
[----:B0-----:R-:W-:Y:S05]  /*05c0*/  @P0 BRA `(.L_x_0) ;  /* 0x00000000007c0947 */ /* 0x001fea0003800000 */
[----:B------:R-:W-:-:S04]  /*05d0*/  IMAD R7, R4, R14, R7 ;  /* 0x0000000e04077224 */ /* 0x000fc800078e0207 */
[----:B------:R-:W-:Y:S01]  /*05e0*/  @!P2 IMAD.IADD R7, R7, 0x1, -R4 ;  /* 0x000000010707a824 */ /* 0x000fe200078e0a04 */
[----:B------:R-:W-:-:S04]  /*05f0*/  ISETP.GE.AND P2, PT, R0, RZ, PT ;  /* 0x000000ff0000720c */ /* 0x000fc80003f46270 */
[----:B------:R-:W-:-:S13]  /*0600*/  ISETP.GT.U32.AND P0, PT, R4, R7, PT ;  /* 0x000000070400720c */ /* 0x000fda0003f04070 */
[----:B------:R-:W-:-:S05]  /*0610*/  @!P0 IMAD.IADD R7, R7, 0x1, -R4 ;  /* 0x0000000107078824 */ /* 0x000fca00078e0a04 */
[----:B------:R-:W-:-:S04]  /*0620*/  @!P2 IADD3 R7, PT, PT, -R7, RZ, RZ ;  /* 0x000000ff0707a210 */ /* 0x000fc80007ffe1ff */
[----:B------:R-:W-:-:S04]  /*0630*/  SEL R7, R10, R7, !P1 ;  /* 0x000000070a077207 */ /* 0x000fc80004800000 */
[----:B------:R-:W-:-:S13]  /*0640*/  ISETP.GE.AND P0, PT, R7, R9, PT ;  /* 0x000000090700720c */ /* 0x000fda0003f06270 */
[----:B------:R-:W-:Y:S05]  /*0650*/  @P0 BRA `(.L_x_1) ;  /* 0x00000000002c0947 */ /* 0x000fea0003800000 */
[----:B------:R-:W0:Y:S01]  /*0660*/  LDC.64 R6, c[0x0][0x380] ;  /* 0x0000e000ff067b82 */ /* 0x000e220000000a00 */
[----:B------:R-:W-:Y:S02]  /*0670*/  IMAD.IADD R4, R0, 0x1, R9 ;  /* 0x0000000100047824 */ /* 0x000fe400078e0209 */
[----:B------:R-:W-:-:S04]  /*0680*/  IMAD R2, R8, R3, R2 ;  /* 0x0000000308027224 */ /* 0x000fc800078e0202 */
[----:B------:R-:W-:-:S04]  /*0690*/  IMAD R5, R2, R5, R4 ;  /* 0x0000000502057224 */ /* 0x000fc800078e0204 */
[----:B0-----:R-:W-:-:S04]  /*06a0*/  IMAD.WIDE R4, R5, 0x8, R6 ;  /* 0x0000000805047825 */ /* 0x001fc800078e0206 */
[----:B------:R-:W-:Y:S01]  /*06b0*/  IMAD.WIDE R2, R0, 0x8, R6 ;  /* 0x0000000800027825 */ /* 0x000fe200078e0206 */
[----:B------:R-:W2:Y:S04]  /*06c0*/  LDG.E.64 R8, desc[UR4][R4.64] ;  /* 0x0000000404087981 */ /* 0x000ea8000c1e1b00 */
[----:B------:R-:W3:Y:S04]  /*06d0*/  LDG.E.64 R6, desc[UR4][R2.64] ;  /* 0x0000000402067981 */ /* 0x000ee8000c1e1b00 */
[----:B--2---:R-:W-:Y:S04]  /*06e0*/  STG.E.64 desc[UR4][R2.64], R8 ;  /* 0x0000000802007986 */ /* 0x004fe8000c101b04 */
[----:B---3--:R-:W-:Y:S01]  /*06f0*/  STG.E.64 desc[UR4][R4.64], R6 ;  /* 0x0000000604007986 */ /* 0x008fe2000c101b04 */
[----:B------:R-:W-:Y:S05]  /*0700*/  EXIT ;  /* 0x000000000000794d */ /* 0x000fea0003800000 */
.L_x_1:
[----:B------:R-:W0:Y:S01]  /*0710*/  LDC.64 R6, c[0x0][0x380] ;  /* 0x0000e000ff067b82 */ /* 0x000e220000000a00 */
[----:B------:R-:W-:Y:S02]  /*0720*/  IMAD.IADD R4, R0, 0x1, -R9 ;  /* 0x0000000100047824 */ /* 0x000fe400078e0a09 */
        /* <DEDUP_REMOVED lines=9> */
.L_x_0:
[----:B------:R-:W-:Y:S02]  /*07c0*/  ISETP.GE.AND P2, PT, R0, RZ, PT ;  /* 0x000000ff0000720c */ /* 0x000fe40003f46270 */
[----:B------:R-:W-:Y:S02]  /*07d0*/  ISETP.GT.U32.AND P0, PT, R4, R11, PT ;  /* 0x0000000b0400720c */ /* 0x000fe40003f04070 */
[----:B------:R-:W-:-:S04]  /*07e0*/  IADD3 R4, PT, PT, R11, -R4, RZ ;  /* 0x800000040b047210 */ /* 0x000fc80007ffe0ff */
[----:B------:R-:W-:-:S05]  /*07f0*/  SEL R11, R4, R11, !P0 ;  /* 0x0000000b040b7207 */ /* 0x000fca0004000000 */
[----:B------:R-:W-:-:S05]  /*0800*/  @!P2 IMAD.MOV R11, RZ, RZ, -R11 ;  /* 0x000000ffff0ba224 */ /* 0x000fca00078e0a0b */
[----:B------:R-:W-:-:S04]  /*0810*/  SEL R10, R10, R11, !P1 ;  /* 0x0000000b0a0a7207 */ /* 0x000fc80004800000 */
[----:B------:R-:W-:-:S13]  /*0820*/  ISETP.GE.AND P0, PT, R10, R9, PT ;  /* 0x000000090a00720c */ /* 0x000fda0003f06270 */
[----:B------:R-:W-:Y:S05]  /*0830*/  @P0 BRA `(.L_x_2) ;  /* 0x00000000002c0947 */ /* 0x000fea0003800000 */
[----:B------:R-:W0:Y:S01]  /*0840*/  LDC.64 R6, c[0x0][0x380] ;  /* 0x0000e000ff067b82 */ /* 0x000e220000000a00 */
[----:B------:R-:W-:Y:S02]  /*0850*/  IMAD.IADD R9, R0, 0x1, R9 ;  /* 0x0000000100097824 */ /* 0x000fe400078e0209 */
[----:B------:R-:W-:-:S04]  /*0860*/  IMAD R2, R8, R3, -R2 ;  /* 0x0000000308027224 */ /* 0x000fc800078e0a02 */
        /* <DEDUP_REMOVED lines=8> */
.L_x_2:
[----:B------:R-:W0:Y:S01]  /*08f0*/  LDC.64 R6, c[0x0][0x380] ;  /* 0x0000e000ff067b82 */ /* 0x000e220000000a00 */
[----:B------:R-:W-:Y:S01]  /*0900*/  IADD3 R9, PT, PT, R0, -R9, RZ ;  /* 0x8000000900097210 */ /* 0x000fe20007ffe0ff */
        /* <DEDUP_REMOVED lines=9> */
.L_x_3:
[----:B------:R-:W-:-:S00]  /*09a0*/  BRA `(.L_x_3) ;  /* 0xfffffffc00fc7947 */ /* 0x000fc0000383ffff */
[----:B------:R-:W-:-:S00]  /*09b0*/  NOP ;  /* 0x0000000000007918 */ /* 0x000fc00000000000 */
        /* <DEDUP_REMOVED lines=12> */
.L_x_4:


//--------------------- .nv.shared.reserved.0     --------------------------
	.section	.nv.shared.reserved.0,"aw",@nobits
	.weak		__nv_reservedSMEM_offset_0_alias
	.size		__nv_reservedSMEM_offset_0_alias, 0, 64
	.other		__nv_reservedSMEM_offset_0_alias,@"STO_CUDA_RESERVED_SHARED STV_DEFAULT"
__nv_reservedSMEM_offset_0_alias:
	.zero		0
	.zero		64


//--------------------- .nv.constant0.shift       --------------------------
	.section	.nv.constant0.shift,"a",@progbits
	.sectionflags	@""
	.align	4
.nv.constant0.shift:
	.zero		920


//--------------------- SYMBOLS --------------------------

	.type		.nv.reservedSmem.offset0,@object
	.size		.nv.reservedSmem.offset0,0x4
